//
// Generated by NVIDIA NVVM Compiler
//
// Compiler Build ID: CL-36424714
// Cuda compilation tools, release 13.0, V13.0.88
// Based on NVVM 20.0.0
//

.version 9.0
.target sm_100
.address_size 64

	// .globl	_Z9matrixMulPKiS0_Pi
// _ZZ9matrixMulPKiS0_PiE3s_a has been demoted
// _ZZ9matrixMulPKiS0_PiE3s_b has been demoted

.visible .entry _Z9matrixMulPKiS0_Pi(
	.param .u64 .ptr .align 1 _Z9matrixMulPKiS0_Pi_param_0,
	.param .u64 .ptr .align 1 _Z9matrixMulPKiS0_Pi_param_1,
	.param .u64 .ptr .align 1 _Z9matrixMulPKiS0_Pi_param_2
)
{
	.reg .pred 	%p<9>;
	.reg .b32 	%r<163>;
	.reg .b64 	%rd<13>;
	// demoted variable
	.shared .align 4 .b8 _ZZ9matrixMulPKiS0_PiE3s_a[4096];
	// demoted variable
	.shared .align 4 .b8 _ZZ9matrixMulPKiS0_PiE3s_b[4096];
	ld.param.u64 	%rd4, [_Z9matrixMulPKiS0_Pi_param_0];
	ld.param.u64 	%rd5, [_Z9matrixMulPKiS0_Pi_param_1];
	ld.param.u64 	%rd3, [_Z9matrixMulPKiS0_Pi_param_2];
	cvta.to.global.u64 	%rd1, %rd5;
	cvta.to.global.u64 	%rd2, %rd4;
	mov.u32 	%r45, %ctaid.y;
	mov.u32 	%r46, %ntid.y;
	mov.u32 	%r1, %tid.y;
	mad.lo.s32 	%r47, %r45, %r46, %r1;
	mov.u32 	%r48, %ctaid.x;
	mov.u32 	%r2, %ntid.x;
	mul.lo.s32 	%r3, %r48, %r2;
	mov.u32 	%r4, %tid.x;
	shl.b32 	%r49, %r47, 11;
	or.b32  	%r5, %r49, %r4;
	mul.lo.s32 	%r6, %r1, %r2;
	add.s32 	%r50, %r6, %r4;
	shl.b32 	%r51, %r50, 2;
	mov.u32 	%r52, _ZZ9matrixMulPKiS0_PiE3s_a;
	add.s32 	%r7, %r52, %r51;
	mov.u32 	%r53, _ZZ9matrixMulPKiS0_PiE3s_b;
	add.s32 	%r8, %r53, %r51;
	and.b32  	%r9, %r2, 7;
	and.b32  	%r10, %r2, 3;
	and.b32  	%r11, %r2, 2040;
	and.b32  	%r12, %r2, 1;
	and.b32  	%r54, %r2, -8;
	neg.s32 	%r13, %r54;
	shl.b32 	%r55, %r4, 2;
	add.s32 	%r14, %r53, %r55;
	shl.b32 	%r15, %r2, 5;
	shl.b32 	%r56, %r6, 2;
	add.s32 	%r57, %r56, %r52;
	add.s32 	%r16, %r57, 16;
	shl.b32 	%r17, %r2, 2;
	mov.b32 	%r147, 0;
	mov.u32 	%r162, %r147;
$L__BB0_1:
	setp.lt.u32 	%p1, %r2, 8;
	add.s32 	%r60, %r5, %r147;
	mul.wide.u32 	%rd6, %r60, 4;
	add.s64 	%rd7, %rd2, %rd6;
	ld.global.u32 	%r61, [%rd7];
	st.shared.u32 	[%r7], %r61;
	add.s32 	%r62, %r1, %r147;
	shl.b32 	%r63, %r62, 11;
	add.s32 	%r64, %r3, %r4;
	add.s32 	%r65, %r63, %r64;
	mul.wide.u32 	%rd8, %r65, 4;
	add.s64 	%rd9, %rd1, %rd8;
	ld.global.u32 	%r66, [%rd9];
	st.shared.u32 	[%r8], %r66;
	bar.sync 	0;
	mov.b32 	%r157, 0;
	@%p1 bra 	$L__BB0_4;
	mov.u32 	%r149, %r16;
	mov.u32 	%r150, %r14;
	mov.u32 	%r151, %r13;
$L__BB0_3:
	.pragma "nounroll";
	ld.shared.u32 	%r67, [%r149+-16];
	ld.shared.u32 	%r68, [%r150];
	mad.lo.s32 	%r69, %r68, %r67, %r162;
	ld.shared.u32 	%r70, [%r149+-12];
	add.s32 	%r71, %r150, %r17;
	ld.shared.u32 	%r72, [%r71];
	mad.lo.s32 	%r73, %r72, %r70, %r69;
	ld.shared.u32 	%r74, [%r149+-8];
	add.s32 	%r75, %r71, %r17;
	ld.shared.u32 	%r76, [%r75];
	mad.lo.s32 	%r77, %r76, %r74, %r73;
	ld.shared.u32 	%r78, [%r149+-4];
	add.s32 	%r79, %r75, %r17;
	ld.shared.u32 	%r80, [%r79];
	mad.lo.s32 	%r81, %r80, %r78, %r77;
	ld.shared.u32 	%r82, [%r149];
	add.s32 	%r83, %r79, %r17;
	ld.shared.u32 	%r84, [%r83];
	mad.lo.s32 	%r85, %r84, %r82, %r81;
	ld.shared.u32 	%r86, [%r149+4];
	add.s32 	%r87, %r83, %r17;
	ld.shared.u32 	%r88, [%r87];
	mad.lo.s32 	%r89, %r88, %r86, %r85;
	ld.shared.u32 	%r90, [%r149+8];
	add.s32 	%r91, %r87, %r17;
	ld.shared.u32 	%r92, [%r91];
	mad.lo.s32 	%r93, %r92, %r90, %r89;
	ld.shared.u32 	%r94, [%r149+12];
	add.s32 	%r95, %r91, %r17;
	ld.shared.u32 	%r96, [%r95];
	mad.lo.s32 	%r162, %r96, %r94, %r93;
	add.s32 	%r151, %r151, 8;
	add.s32 	%r150, %r150, %r15;
	add.s32 	%r149, %r149, 32;
	setp.ne.s32 	%p2, %r151, 0;
	mov.u32 	%r157, %r11;
	@%p2 bra 	$L__BB0_3;
$L__BB0_4:
	setp.eq.s32 	%p3, %r9, 0;
	@%p3 bra 	$L__BB0_12;
	add.s32 	%r98, %r9, -1;
	setp.lt.u32 	%p4, %r98, 3;
	@%p4 bra 	$L__BB0_7;
	add.s32 	%r99, %r157, %r6;
	shl.b32 	%r100, %r99, 2;
	mov.u32 	%r101, _ZZ9matrixMulPKiS0_PiE3s_a;
	add.s32 	%r102, %r101, %r100;
	ld.shared.u32 	%r103, [%r102];
	mad.lo.s32 	%r104, %r157, %r2, %r4;
	shl.b32 	%r105, %r104, 2;
	mov.u32 	%r106, _ZZ9matrixMulPKiS0_PiE3s_b;
	add.s32 	%r107, %r106, %r105;
	ld.shared.u32 	%r108, [%r107];
	mad.lo.s32 	%r109, %r108, %r103, %r162;
	ld.shared.u32 	%r110, [%r102+4];
	add.s32 	%r111, %r107, %r17;
	ld.shared.u32 	%r112, [%r111];
	mad.lo.s32 	%r113, %r112, %r110, %r109;
	ld.shared.u32 	%r114, [%r102+8];
	add.s32 	%r115, %r111, %r17;
	ld.shared.u32 	%r116, [%r115];
	mad.lo.s32 	%r117, %r116, %r114, %r113;
	ld.shared.u32 	%r118, [%r102+12];
	add.s32 	%r119, %r115, %r17;
	ld.shared.u32 	%r120, [%r119];
	mad.lo.s32 	%r162, %r120, %r118, %r117;
	add.s32 	%r157, %r157, 4;
$L__BB0_7:
	setp.eq.s32 	%p5, %r10, 0;
	@%p5 bra 	$L__BB0_12;
	setp.eq.s32 	%p6, %r10, 1;
	@%p6 bra 	$L__BB0_10;
	add.s32 	%r122, %r157, %r6;
	shl.b32 	%r123, %r122, 2;
	mov.u32 	%r124, _ZZ9matrixMulPKiS0_PiE3s_a;
	add.s32 	%r125, %r124, %r123;
	ld.shared.u32 	%r126, [%r125];
	mad.lo.s32 	%r127, %r157, %r2, %r4;
	shl.b32 	%r128, %r127, 2;
	mov.u32 	%r129, _ZZ9matrixMulPKiS0_PiE3s_b;
	add.s32 	%r130, %r129, %r128;
	ld.shared.u32 	%r131, [%r130];
	mad.lo.s32 	%r132, %r131, %r126, %r162;
	ld.shared.u32 	%r133, [%r125+4];
	add.s32 	%r134, %r130, %r17;
	ld.shared.u32 	%r135, [%r134];
	mad.lo.s32 	%r162, %r135, %r133, %r132;
	add.s32 	%r157, %r157, 2;
$L__BB0_10:
	setp.eq.s32 	%p7, %r12, 0;
	@%p7 bra 	$L__BB0_12;
	add.s32 	%r136, %r157, %r6;
	shl.b32 	%r137, %r136, 2;
	mov.u32 	%r138, _ZZ9matrixMulPKiS0_PiE3s_a;
	add.s32 	%r139, %r138, %r137;
	ld.shared.u32 	%r140, [%r139];
	mad.lo.s32 	%r141, %r157, %r2, %r4;
	shl.b32 	%r142, %r141, 2;
	mov.u32 	%r143, _ZZ9matrixMulPKiS0_PiE3s_b;
	add.s32 	%r144, %r143, %r142;
	ld.shared.u32 	%r145, [%r144];
	mad.lo.s32 	%r162, %r145, %r140, %r162;
$L__BB0_12:
	bar.sync 	0;
	add.s32 	%r147, %r147, %r2;
	setp.lt.u32 	%p8, %r147, 2048;
	@%p8 bra 	$L__BB0_1;
	cvta.to.global.u64 	%rd10, %rd3;
	add.s32 	%r146, %r5, %r3;
	mul.wide.s32 	%rd11, %r146, 4;
	add.s64 	%rd12, %rd10, %rd11;
	st.global.u32 	[%rd12], %r162;
	ret;

}


// ===== COMPILED SASS (sm_100) =====

	.target	sm_100

	.elftype	@"ET_EXEC"


//--------------------- .note.nv.tkinfo           --------------------------
	.section	.note.nv.tkinfo,"",@"SHT_NOTE"
	.sectionflags	@"SHF_NOTE_NV_TKINFO"
	.tkinfo
        /*0018*/ 	.word	0x00000002
        /*0030*/ 	.string	""
        /*0030*/ 	.string	"ptxas"
        /*0030*/ 	.string	"Cuda compilation tools, release 13.0, V13.0.88"
        /*0030*/ 	.string	"Build cuda_13.0.r13.0/compiler.36424714_0"
        /*0030*/ 	.string	"-arch sm_100 -m 64 "



//--------------------- .note.nv.cuinfo           --------------------------
	.section	.note.nv.cuinfo,"",@"SHT_NOTE"
	.sectionflags	@"SHF_NOTE_NV_CUINFO"
        /*0018*/ 	.short	0x0002
        /*001a*/ 	.short	0x0064
        /*001c*/ 	.short	0x0082
	.zero		2


//--------------------- .nv.info                  --------------------------
	.section	.nv.info,"",@"SHT_CUDA_INFO"
	.align	4


	//----- nvinfo : EIATTR_REGCOUNT
	.align		4
        /*0000*/ 	.byte	0x04, 0x2f
        /*0002*/ 	.short	(.L_1 - .L_0)
	.align		4
.L_0:
        /*0004*/ 	.word	index@(_Z9matrixMulPKiS0_Pi)
        /*0008*/ 	.word	0x00000020


	//----- nvinfo : EIATTR_FRAME_SIZE
	.align		4
.L_1:
        /*000c*/ 	.byte	0x04, 0x11
        /*000e*/ 	.short	(.L_3 - .L_2)
	.align		4
.L_2:
        /*0010*/ 	.word	index@(_Z9matrixMulPKiS0_Pi)
        /*0014*/ 	.word	0x00000000


	//----- nvinfo : EIATTR_MIN_STACK_SIZE
	.align		4
.L_3:
        /*0018*/ 	.byte	0x04, 0x12
        /*001a*/ 	.short	(.L_5 - .L_4)
	.align		4
.L_4:
        /*001c*/ 	.word	index@(_Z9matrixMulPKiS0_Pi)
        /*0020*/ 	.word	0x00000000
.L_5:


//--------------------- .nv.compat                --------------------------
	.section	.nv.compat,"",@"SHT_CUDA_COMPAT_INFO"
	.align	4
        /*0000*/ 	.byte	0x02, 0x09, 0x00, 0x00, 0x02, 0x02, 0x01, 0x00, 0x02, 0x05, 0x05, 0x00, 0x03, 0x07, 0x01, 0x01
        /*0010*/ 	.byte	0x02, 0x03, 0x00, 0x00, 0x02, 0x06, 0x01, 0x00, 0x04, 0x0b, 0x08, 0x00, 0x09, 0x00, 0x00, 0x00
        /*0020*/ 	.byte	0x00, 0x00, 0x00, 0x00


//--------------------- .nv.info._Z9matrixMulPKiS0_Pi --------------------------
	.section	.nv.info._Z9matrixMulPKiS0_Pi,"",@"SHT_CUDA_INFO"
	.sectionflags	@""
	.align	4


	//----- nvinfo : EIATTR_CUDA_API_VERSION
	.align		4
        /*0000*/ 	.byte	0x04, 0x37
        /*0002*/ 	.short	(.L_7 - .L_6)
.L_6:
        /*0004*/ 	.word	0x00000082


	//----- nvinfo : EIATTR_KPARAM_INFO
	.align		4
.L_7:
        /*0008*/ 	.byte	0x04, 0x17
        /*000a*/ 	.short	(.L_9 - .L_8)
.L_8:
        /*000c*/ 	.word	0x00000000
        /*0010*/ 	.short	0x0002
        /*0012*/ 	.short	0x0010
        /*0014*/ 	.byte	0x00, 0xf5, 0x21, 0x00


	//----- nvinfo : EIATTR_KPARAM_INFO
	.align		4
.L_9:
        /*0018*/ 	.byte	0x04, 0x17
        /*001a*/ 	.short	(.L_11 - .L_10)
.L_10:
        /*001c*/ 	.word	0x00000000
        /*0020*/ 	.short	0x0001
        /*0022*/ 	.short	0x0008
        /*0024*/ 	.byte	0x00, 0xf5, 0x21, 0x00


	//----- nvinfo : EIATTR_KPARAM_INFO
	.align		4
.L_11:
        /*0028*/ 	.byte	0x04, 0x17
        /*002a*/ 	.short	(.L_13 - .L_12)
.L_12:
        /*002c*/ 	.word	0x00000000
        /*0030*/ 	.short	0x0000
        /*0032*/ 	.short	0x0000
        /*0034*/ 	.byte	0x00, 0xf5, 0x21, 0x00


	//----- nvinfo : EIATTR_SPARSE_MMA_MASK
	.align		4
.L_13:
        /*0038*/ 	.byte	0x03, 0x50
        /*003a*/ 	.short	0x0000


	//----- nvinfo : EIATTR_MAXREG_COUNT
	.align		4
        /*003c*/ 	.byte	0x03, 0x1b
        /*003e*/ 	.short	0x00ff


	//----- nvinfo : EIATTR_NUM_BARRIERS
	.align		4
        /*0040*/ 	.byte	0x02, 0x4c
        /*0042*/ 	.byte	0x01
	.zero		1


	//----- nvinfo : EIATTR_MERCURY_ISA_VERSION
	.align		4
        /*0044*/ 	.byte	0x03, 0x5f
        /*0046*/ 	.short	0x0101


	//----- nvinfo : EIATTR_VRC_CTA_INIT_COUNT
	.align		4
        /*0048*/ 	.byte	0x02, 0x4a
	.zero		1
	.zero		1


	//----- nvinfo : EIATTR_EXIT_INSTR_OFFSETS
	.align		4
        /*004c*/ 	.byte	0x04, 0x1c
        /*004e*/ 	.short	(.L_15 - .L_14)


	//   ....[0]....
.L_14:
        /*0050*/ 	.word	0x00000a00


	//----- nvinfo : EIATTR_CBANK_PARAM_SIZE
	.align		4
.L_15:
        /*0054*/ 	.byte	0x03, 0x19
        /*0056*/ 	.short	0x0018


	//----- nvinfo : EIATTR_PARAM_CBANK
	.align		4
        /*0058*/ 	.byte	0x04, 0x0a
        /*005a*/ 	.short	(.L_17 - .L_16)
	.align		4
.L_16:
        /*005c*/ 	.word	index@(.nv.constant0._Z9matrixMulPKiS0_Pi)
        /*0060*/ 	.short	0x0380
        /*0062*/ 	.short	0x0018


	//----- nvinfo : EIATTR_SW_WAR
	.align		4
.L_17:
        /*0064*/ 	.byte	0x04, 0x36
        /*0066*/ 	.short	(.L_19 - .L_18)
.L_18:
        /*0068*/ 	.word	0x00000008
.L_19:


//--------------------- .nv.callgraph             --------------------------
	.section	.nv.callgraph,"",@"SHT_CUDA_CALLGRAPH"
	.align	4
	.sectionentsize	8
	.align		4
        /*0000*/ 	.word	0x00000000
	.align		4
        /*0004*/ 	.word	0xffffffff
	.align		4
        /*0008*/ 	.word	0x00000000
	.align		4
        /*000c*/ 	.word	0xfffffffe
	.align		4
        /*0010*/ 	.word	0x00000000
	.align		4
        /*0014*/ 	.word	0xfffffffd
	.align		4
        /*0018*/ 	.word	0x00000000
	.align		4
        /*001c*/ 	.word	0xfffffffc


//--------------------- .text._Z9matrixMulPKiS0_Pi --------------------------
	.section	.text._Z9matrixMulPKiS0_Pi,"ax",@progbits
	.align	128
        .global         _Z9matrixMulPKiS0_Pi
        .type           _Z9matrixMulPKiS0_Pi,@function
        .size           _Z9matrixMulPKiS0_Pi,(.L_x_7 - _Z9matrixMulPKiS0_Pi)
        .other          _Z9matrixMulPKiS0_Pi,@"STO_CUDA_ENTRY STV_DEFAULT"
_Z9matrixMulPKiS0_Pi:
.text._Z9matrixMulPKiS0_Pi:
[----:B------:R-:W-:Y:S01]  /*0000*/  LDC R1, c[0x0][0x37c] ;  /* 0x0000df00ff017b82 */ /* 0x000fe20000000800 */
[----:B------:R-:W0:Y:S07]  /*0010*/  S2R R0, SR_TID.Y ;  /* 0x0000000000007919 */ /* 0x000e2e0000002200 */
[----:B------:R-:W1:Y:S01]  /*0020*/  LDC R3, c[0x0][0x364] ;  /* 0x0000d900ff037b82 */ /* 0x000e620000000800 */
[----:B------:R-:W-:Y:S01]  /*0030*/  UMOV UR4, 0x400 ;  /* 0x0000040000047882 */ /* 0x000fe20000000000 */
[----:B------:R-:W-:Y:S01]  /*0040*/  HFMA2 R8, -RZ, RZ, 0, 0 ;  /* 0x00000000ff087431 */ /* 0x000fe200000001ff */
[----:B------:R-:W2:Y:S01]  /*0050*/  S2R R6, SR_TID.X ;  /* 0x0000000000067919 */ /* 0x000ea20000002100 */
[----:B------:R-:W-:Y:S01]  /*0060*/  UIADD3 UR5, UPT, UPT, UR4, 0x1000, URZ ;  /* 0x0000100004057890 */ /* 0x000fe2000fffe0ff */
[----:B------:R-:W-:Y:S01]  /*0070*/  MOV R18, RZ ;  /* 0x000000ff00127202 */ /* 0x000fe20000000f00 */
[----:B------:R-:W3:Y:S02]  /*0080*/  LDCU.64 UR8, c[0x0][0x358] ;  /* 0x00006b00ff0877ac */ /* 0x000ee40008000a00 */
[----:B------:R-:W4:Y:S08]  /*0090*/  S2UR UR6, SR_CgaCtaId ;  /* 0x00000000000679c3 */ /* 0x000f300000008800 */
[----:B------:R-:W0:Y:S08]  /*00a0*/  LDC R7, c[0x0][0x360] ;  /* 0x0000d800ff077b82 */ /* 0x000e300000000800 */
[----:B------:R-:W1:Y:S08]  /*00b0*/  S2UR UR7, SR_CTAID.Y ;  /* 0x00000000000779c3 */ /* 0x000e700000002600 */
[----:B------:R-:W5:Y:S01]  /*00c0*/  S2UR UR10, SR_CTAID.X ;  /* 0x00000000000a79c3 */ /* 0x000f620000002500 */
[----:B----4-:R-:W-:-:S02]  /*00d0*/  ULEA UR4, UR6, UR4, 0x18 ;  /* 0x0000000406047291 */ /* 0x010fc4000f8ec0ff */
[----:B------:R-:W-:Y:S01]  /*00e0*/  ULEA UR5, UR6, UR5, 0x18 ;  /* 0x0000000506057291 */ /* 0x000fe2000f8ec0ff */
[----:B0-----:R-:W-:Y:S01]  /*00f0*/  IMAD R9, R0, R7, RZ ;  /* 0x0000000700097224 */ /* 0x001fe200078e02ff */
[C---:B------:R-:W-:Y:S02]  /*0100*/  LOP3.LUT R13, R7.reuse, 0xfffffff8, RZ, 0xc0, !PT ;  /* 0xfffffff8070d7812 */ /* 0x040fe400078ec0ff */
[----:B------:R-:W-:Y:S02]  /*0110*/  LOP3.LUT R19, R7, 0x7, RZ, 0xc0, !PT ;  /* 0x0000000707137812 */ /* 0x000fe400078ec0ff */
[C---:B--2---:R-:W-:Y:S01]  /*0120*/  IADD3 R16, PT, PT, R9.reuse, R6, RZ ;  /* 0x0000000609107210 */ /* 0x044fe20007ffe0ff */
[----:B------:R-:W-:Y:S01]  /*0130*/  IMAD.MOV R13, RZ, RZ, -R13 ;  /* 0x000000ffff0d7224 */ /* 0x000fe200078e0a0d */
[----:B------:R-:W-:Y:S01]  /*0140*/  LEA R17, R9, UR4, 0x2 ;  /* 0x0000000409117c11 */ /* 0x000fe2000f8e10ff */
[----:B-1----:R-:W-:Y:S01]  /*0150*/  IMAD R2, R3, UR7, R0 ;  /* 0x0000000703027c24 */ /* 0x002fe2000f8e0200 */
[----:B------:R-:W-:-:S02]  /*0160*/  LEA R15, R16, UR4, 0x2 ;  /* 0x00000004100f7c11 */ /* 0x000fc4000f8e10ff */
[C---:B------:R-:W-:Y:S01]  /*0170*/  LOP3.LUT R20, R7.reuse, 0x3, RZ, 0xc0, !PT ;  /* 0x0000000307147812 */ /* 0x040fe200078ec0ff */
[----:B------:R-:W-:Y:S01]  /*0180*/  IMAD.SHL.U32 R3, R2, 0x800, RZ ;  /* 0x0000080002037824 */ /* 0x000fe200078e00ff */
[C---:B------:R-:W-:Y:S02]  /*0190*/  LOP3.LUT R10, R7.reuse, 0x7f8, RZ, 0xc0, !PT ;  /* 0x000007f8070a7812 */ /* 0x040fe400078ec0ff */
[----:B------:R-:W-:Y:S01]  /*01a0*/  LEA R14, R6, UR5, 0x2 ;  /* 0x00000005060e7c11 */ /* 0x000fe2000f8e10ff */
[----:B-----5:R-:W-:Y:S01]  /*01b0*/  IMAD R11, R7, UR10, RZ ;  /* 0x0000000a070b7c24 */ /* 0x020fe2000f8e02ff */
[----:B------:R-:W-:Y:S02]  /*01c0*/  LOP3.LUT R12, R3, R6, RZ, 0xfc, !PT ;  /* 0x00000006030c7212 */ /* 0x000fe400078efcff */
[----:B------:R-:W-:Y:S02]  /*01d0*/  LEA R16, R16, UR5, 0x2 ;  /* 0x0000000510107c11 */ /* 0x000fe4000f8e10ff */
[----:B---3--:R-:W-:-:S07]  /*01e0*/  IADD3 R17, PT, PT, R17, 0x10, RZ ;  /* 0x0000001011117810 */ /* 0x008fce0007ffe0ff */
.L_x_5:
[----:B0-----:R-:W0:Y:S01]  /*01f0*/  LDC.64 R4, c[0x0][0x380] ;  /* 0x0000e000ff047b82 */ /* 0x001e220000000a00 */
[--C-:B------:R-:W-:Y:S01]  /*0200*/  IMAD.IADD R22, R0, 0x1, R8.reuse ;  /* 0x0000000100167824 */ /* 0x100fe200078e0208 */
[----:B------:R-:W-:Y:S01]  /*0210*/  IADD3 R23, PT, PT, R11, R6, RZ ;  /* 0x000000060b177210 */ /* 0x000fe20007ffe0ff */
[----:B------:R-:W-:-:S03]  /*0220*/  IMAD.IADD R21, R12, 0x1, R8 ;  /* 0x000000010c157824 */ /* 0x000fc600078e0208 */
[----:B------:R-:W-:Y:S02]  /*0230*/  LEA R23, R22, R23, 0xb ;  /* 0x0000001716177211 */ /* 0x000fe400078e58ff */
[----:B------:R-:W1:Y:S01]  /*0240*/  LDC.64 R2, c[0x0][0x388] ;  /* 0x0000e200ff027b82 */ /* 0x000e620000000a00 */
[----:B0-----:R-:W-:-:S06]  /*0250*/  IMAD.WIDE.U32 R4, R21, 0x4, R4 ;  /* 0x0000000415047825 */ /* 0x001fcc00078e0004 */
[----:B------:R-:W2:Y:S01]  /*0260*/  LDG.E R4, desc[UR8][R4.64] ;  /* 0x0000000804047981 */ /* 0x000ea2000c1e1900 */
[----:B-1----:R-:W-:-:S06]  /*0270*/  IMAD.WIDE.U32 R2, R23, 0x4, R2 ;  /* 0x0000000417027825 */ /* 0x002fcc00078e0002 */
[----:B------:R-:W3:Y:S01]  /*0280*/  LDG.E R3, desc[UR8][R2.64] ;  /* 0x0000000802037981 */ /* 0x000ee2000c1e1900 */
[C---:B------:R-:W-:Y:S01]  /*0290*/  ISETP.GE.U32.AND P1, PT, R7.reuse, 0x8, PT ;  /* 0x000000080700780c */ /* 0x040fe20003f26070 */
[----:B------:R-:W-:Y:S01]  /*02a0*/  IMAD.IADD R8, R7, 0x1, R8 ;  /* 0x0000000107087824 */ /* 0x000fe200078e0208 */
[----:B------:R-:W-:-:S04]  /*02b0*/  MOV R22, RZ ;  /* 0x000000ff00167202 */ /* 0x000fc80000000f00 */
[----:B------:R-:W-:Y:S01]  /*02c0*/  ISETP.GE.U32.AND P0, PT, R8, 0x800, PT ;  /* 0x000008000800780c */ /* 0x000fe20003f06070 */
[----:B--2---:R0:W-:Y:S04]  /*02d0*/  STS [R15], R4 ;  /* 0x000000040f007388 */ /* 0x0041e80000000800 */
[----:B---3--:R0:W-:Y:S01]  /*02e0*/  STS [R16], R3 ;  /* 0x0000000310007388 */ /* 0x0081e20000000800 */
[----:B------:R-:W-:Y:S06]  /*02f0*/  BAR.SYNC.DEFER_BLOCKING 0x0 ;  /* 0x0000000000007b1d */ /* 0x000fec0000010000 */
[----:B------:R-:W-:Y:S05]  /*0300*/  @!P1 BRA `(.L_x_0) ;  /* 0x0000000000a09947 */ /* 0x000fea0003800000 */
[----:B------:R-:W-:Y:S01]  /*0310*/  IMAD.MOV.U32 R2, RZ, RZ, R17 ;  /* 0x000000ffff027224 */ /* 0x000fe200078e0011 */
[----:B0-----:R-:W-:Y:S01]  /*0320*/  MOV R4, R14 ;  /* 0x0000000e00047202 */ /* 0x001fe20000000f00 */
[----:B------:R-:W-:-:S07]  /*0330*/  IMAD.MOV.U32 R3, RZ, RZ, R13 ;  /* 0x000000ffff037224 */ /* 0x000fce00078e000d */
.L_x_1:
[----:B------:R-:W-:Y:S01]  /*0340*/  LDS R5, [R2+-0x10] ;  /* 0xfffff00002057984 */ /* 0x000fe20000000800 */
[----:B------:R-:W-:Y:S01]  /*0350*/  LEA R24, R7, R4, 0x2 ;  /* 0x0000000407187211 */ /* 0x000fe200078e10ff */
[----:B------:R-:W-:Y:S02]  /*0360*/  VIADD R3, R3, 0x8 ;  /* 0x0000000803037836 */ /* 0x000fe40000000000 */
[----:B------:R0:W1:Y:S02]  /*0370*/  LDS R21, [R4] ;  /* 0x0000000004157984 */ /* 0x0000640000000800 */
[----:B------:R-:W-:Y:S01]  /*0380*/  IMAD R26, R7, 0x4, R24 ;  /* 0x00000004071a7824 */ /* 0x000fe200078e0218 */
[----:B------:R-:W-:Y:S01]  /*0390*/  ISETP.NE.AND P1, PT, R3, RZ, PT ;  /* 0x000000ff0300720c */ /* 0x000fe20003f25270 */
[----:B------:R-:W-:Y:S03]  /*03a0*/  LDS R22, [R2+-0xc] ;  /* 0xfffff40002167984 */ /* 0x000fe60000000800 */
[C---:B------:R-:W-:Y:S01]  /*03b0*/  LEA R25, R7.reuse, R26, 0x2 ;  /* 0x0000001a07197211 */ /* 0x040fe200078e10ff */
[----:B------:R2:W3:Y:S01]  /*03c0*/  LDS R23, [R24] ;  /* 0x0000000018177984 */ /* 0x0004e20000000800 */
[----:B0-----:R-:W-:-:S03]  /*03d0*/  LEA R4, R7, R4, 0x5 ;  /* 0x0000000407047211 */ /* 0x001fc600078e28ff */
[C---:B------:R-:W-:Y:S01]  /*03e0*/  IMAD R29, R7.reuse, 0x4, R25 ;  /* 0x00000004071d7824 */ /* 0x040fe200078e0219 */
[----:B------:R-:W-:Y:S04]  /*03f0*/  LDS R28, [R2+-0x4] ;  /* 0xfffffc00021c7984 */ /* 0x000fe80000000800 */
[----:B------:R-:W-:Y:S01]  /*0400*/  LDS R27, [R25] ;  /* 0x00000000191b7984 */ /* 0x000fe20000000800 */
[----:B--2---:R-:W-:Y:S01]  /*0410*/  LEA R24, R7, R29, 0x2 ;  /* 0x0000001d07187211 */ /* 0x004fe200078e10ff */
[----:B-1----:R-:W-:Y:S02]  /*0420*/  IMAD R21, R5, R21, R18 ;  /* 0x0000001505157224 */ /* 0x002fe400078e0212 */
[----:B------:R-:W-:Y:S04]  /*0430*/  LDS R5, [R2+-0x8] ;  /* 0xfffff80002057984 */ /* 0x000fe80000000800 */
[----:B------:R0:W1:Y:S01]  /*0440*/  LDS R18, [R26] ;  /* 0x000000001a127984 */ /* 0x0000620000000800 */
[----:B---3--:R-:W-:-:S03]  /*0450*/  IMAD R23, R22, R23, R21 ;  /* 0x0000001716177224 */ /* 0x008fc600078e0215 */
[----:B------:R-:W-:Y:S04]  /*0460*/  LDS R21, [R2] ;  /* 0x0000000002157984 */ /* 0x000fe80000000800 */
[----:B------:R-:W2:Y:S01]  /*0470*/  LDS R22, [R29] ;  /* 0x000000001d167984 */ /* 0x000ea20000000800 */
[----:B0-----:R-:W-:Y:S02]  /*0480*/  IMAD R26, R7, 0x4, R24 ;  /* 0x00000004071a7824 */ /* 0x001fe400078e0218 */
[----:B-1----:R-:W-:-:S03]  /*0490*/  IMAD R5, R5, R18, R23 ;  /* 0x0000001205057224 */ /* 0x002fc600078e0217 */
[----:B------:R-:W-:Y:S01]  /*04a0*/  LEA R23, R7, R26, 0x2 ;  /* 0x0000001a07177211 */ /* 0x000fe200078e10ff */
[----:B------:R-:W-:Y:S01]  /*04b0*/  LDS R18, [R2+0x4] ;  /* 0x0000040002127984 */ /* 0x000fe20000000800 */
[----:B------:R-:W-:-:S03]  /*04c0*/  IMAD R27, R28, R27, R5 ;  /* 0x0000001b1c1b7224 */ /* 0x000fc600078e0205 */
[----:B------:R-:W0:Y:S01]  /*04d0*/  LDS R5, [R24] ;  /* 0x0000000018057984 */ /* 0x000e220000000800 */
[----:B--2---:R-:W-:-:S03]  /*04e0*/  IMAD R21, R21, R22, R27 ;  /* 0x0000001615157224 */ /* 0x004fc600078e021b */
[----:B------:R-:W-:Y:S04]  /*04f0*/  LDS R22, [R2+0x8] ;  /* 0x0000080002167984 */ /* 0x000fe80000000800 */
[----:B------:R-:W1:Y:S04]  /*0500*/  LDS R26, [R26] ;  /* 0x000000001a1a7984 */ /* 0x000e680000000800 */
[----:B------:R-:W-:Y:S04]  /*0510*/  LDS R23, [R23] ;  /* 0x0000000017177984 */ /* 0x000fe80000000800 */
[----:B------:R2:W3:Y:S02]  /*0520*/  LDS R28, [R2+0xc] ;  /* 0x00000c00021c7984 */ /* 0x0004e40000000800 */
[----:B--2---:R-:W-:-:S02]  /*0530*/  VIADD R2, R2, 0x20 ;  /* 0x0000002002027836 */ /* 0x004fc40000000000 */
[----:B0-----:R-:W-:-:S04]  /*0540*/  IMAD R5, R18, R5, R21 ;  /* 0x0000000512057224 */ /* 0x001fc800078e0215 */
[----:B-1----:R-:W-:-:S04]  /*0550*/  IMAD R5, R22, R26, R5 ;  /* 0x0000001a16057224 */ /* 0x002fc800078e0205 */
[----:B---3--:R-:W-:Y:S01]  /*0560*/  IMAD R18, R28, R23, R5 ;  /* 0x000000171c127224 */ /* 0x008fe200078e0205 */
[----:B------:R-:W-:Y:S06]  /*0570*/  @P1 BRA `(.L_x_1) ;  /* 0xfffffffc00701947 */ /* 0x000fec000383ffff */
[----:B------:R-:W-:-:S07]  /*0580*/  MOV R22, R10 ;  /* 0x0000000a00167202 */ /* 0x000fce0000000f00 */
.L_x_0:
[----:B------:R-:W-:-:S13]  /*0590*/  ISETP.NE.AND P1, PT, R19, RZ, PT ;  /* 0x000000ff1300720c */ /* 0x000fda0003f25270 */
[----:B------:R-:W-:Y:S05]  /*05a0*/  @!P1 BRA `(.L_x_2) ;  /* 0x0000000000fc9947 */ /* 0x000fea0003800000 */
[----:B------:R-:W-:Y:S01]  /*05b0*/  VIADD R2, R19, 0xffffffff ;  /* 0xffffffff13027836 */ /* 0x000fe20000000000 */
[----:B------:R-:W-:-:S04]  /*05c0*/  ISETP.NE.AND P2, PT, R20, RZ, PT ;  /* 0x000000ff1400720c */ /* 0x000fc80003f45270 */
[----:B------:R-:W-:-:S13]  /*05d0*/  ISETP.GE.U32.AND P1, PT, R2, 0x3, PT ;  /* 0x000000030200780c */ /* 0x000fda0003f26070 */
[----:B------:R-:W-:Y:S05]  /*05e0*/  @!P1 BRA `(.L_x_3) ;  /* 0x0000000000649947 */ /* 0x000fea0003800000 */
[----:B------:R-:W1:Y:S01]  /*05f0*/  S2UR UR5, SR_CgaCtaId ;  /* 0x00000000000579c3 */ /* 0x000e620000008800 */
[----:B------:R-:W-:Y:S01]  /*0600*/  UMOV UR4, 0x400 ;  /* 0x0000040000047882 */ /* 0x000fe20000000000 */
[C---:B0-----:R-:W-:Y:S01]  /*0610*/  IMAD R3, R22.reuse, R7, R6 ;  /* 0x0000000716037224 */ /* 0x041fe200078e0206 */
[----:B------:R-:W-:Y:S01]  /*0620*/  UIADD3 UR6, UPT, UPT, UR4, 0x1000, URZ ;  /* 0x0000100004067890 */ /* 0x000fe2000fffe0ff */
[----:B------:R-:W-:Y:S02]  /*0630*/  IADD3 R2, PT, PT, R9, R22, RZ ;  /* 0x0000001609027210 */ /* 0x000fe40007ffe0ff */
[----:B------:R-:W-:Y:S01]  /*0640*/  IADD3 R22, PT, PT, R22, 0x4, RZ ;  /* 0x0000000416167810 */ /* 0x000fe20007ffe0ff */
[----:B-1----:R-:W-:Y:S02]  /*0650*/  ULEA UR6, UR5, UR6, 0x18 ;  /* 0x0000000605067291 */ /* 0x002fe4000f8ec0ff */
[----:B------:R-:W-:-:S04]  /*0660*/  ULEA UR4, UR5, UR4, 0x18 ;  /* 0x0000000405047291 */ /* 0x000fc8000f8ec0ff */
[----:B------:R-:W-:Y:S02]  /*0670*/  LEA R24, R3, UR6, 0x2 ;  /* 0x0000000603187c11 */ /* 0x000fe4000f8e10ff */
[----:B------:R-:W-:-:S03]  /*0680*/  LEA R4, R2, UR4, 0x2 ;  /* 0x0000000402047c11 */ /* 0x000fc6000f8e10ff */
[C---:B------:R-:W-:Y:S02]  /*0690*/  IMAD R26, R7.reuse, 0x4, R24 ;  /* 0x00000004071a7824 */ /* 0x040fe400078e0218 */
[----:B------:R-:W-:Y:S03]  /*06a0*/  LDS R5, [R4] ;  /* 0x0000000004057984 */ /* 0x000fe60000000800 */
[C---:B------:R-:W-:Y:S01]  /*06b0*/  LEA R28, R7.reuse, R26, 0x2 ;  /* 0x0000001a071c7211 */ /* 0x040fe200078e10ff */
[----:B------:R-:W0:Y:S04]  /*06c0*/  LDS R24, [R24] ;  /* 0x0000000018187984 */ /* 0x000e280000000800 */
[----:B------:R-:W-:Y:S01]  /*06d0*/  LDS R3, [R4+0x4] ;  /* 0x0000040004037984 */ /* 0x000fe20000000800 */
[----:B------:R-:W-:-:S03]  /*06e0*/  IMAD R25, R7, 0x4, R28 ;  /* 0x0000000407197824 */ /* 0x000fc600078e021c */
[----:B------:R-:W1:Y:S04]  /*06f0*/  LDS R26, [R26] ;  /* 0x000000001a1a7984 */ /* 0x000e680000000800 */
[----:B------:R-:W-:Y:S04]  /*0700*/  LDS R2, [R28] ;  /* 0x000000001c027984 */ /* 0x000fe80000000800 */
[----:B------:R-:W2:Y:S04]  /*0710*/  LDS R21, [R4+0x8] ;  /* 0x0000080004157984 */ /* 0x000ea80000000800 */
[----:B------:R-:W-:Y:S04]  /*0720*/  LDS R23, [R4+0xc] ;  /* 0x00000c0004177984 */ /* 0x000fe80000000800 */
[----:B------:R-:W3:Y:S01]  /*0730*/  LDS R25, [R25] ;  /* 0x0000000019197984 */ /* 0x000ee20000000800 */
[----:B0-----:R-:W-:-:S04]  /*0740*/  IMAD R18, R5, R24, R18 ;  /* 0x0000001805127224 */ /* 0x001fc800078e0212 */
[----:B-1----:R-:W-:-:S04]  /*0750*/  IMAD R3, R3, R26, R18 ;  /* 0x0000001a03037224 */ /* 0x002fc800078e0212 */
[----:B--2---:R-:W-:-:S04]  /*0760*/  IMAD R2, R21, R2, R3 ;  /* 0x0000000215027224 */ /* 0x004fc800078e0203 */
[----:B---3--:R-:W-:-:S07]  /*0770*/  IMAD R18, R23, R25, R2 ;  /* 0x0000001917127224 */ /* 0x008fce00078e0202 */
.L_x_3:
[----:B------:R-:W-:Y:S05]  /*0780*/  @!P2 BRA `(.L_x_2) ;  /* 0x000000000084a947 */ /* 0x000fea0003800000 */
[----:B------:R-:W-:Y:S02]  /*0790*/  ISETP.NE.AND P1, PT, R20, 0x1, PT ;  /* 0x000000011400780c */ /* 0x000fe40003f25270 */
[----:B------:R-:W-:-:S11]  /*07a0*/  LOP3.LUT P2, RZ, R7, 0x1, RZ, 0xc0, !PT ;  /* 0x0000000107ff7812 */ /* 0x000fd6000784c0ff */
[----:B------:R-:W-:Y:S05]  /*07b0*/  @!P1 BRA `(.L_x_4) ;  /* 0x0000000000449947 */ /* 0x000fea0003800000 */
[----:B------:R-:W1:Y:S01]  /*07c0*/  S2UR UR5, SR_CgaCtaId ;  /* 0x00000000000579c3 */ /* 0x000e620000008800 */
[----:B------:R-:W-:Y:S01]  /*07d0*/  UMOV UR4, 0x400 ;  /* 0x0000040000047882 */ /* 0x000fe20000000000 */
[C---:B0-----:R-:W-:Y:S01]  /*07e0*/  IMAD R3, R22.reuse, R7, R6 ;  /* 0x0000000716037224 */ /* 0x041fe200078e0206 */
[----:B------:R-:W-:Y:S01]  /*07f0*/  UIADD3 UR6, UPT, UPT, UR4, 0x1000, URZ ;  /* 0x0000100004067890 */ /* 0x000fe2000fffe0ff */
[----:B------:R-:W-:Y:S02]  /*0800*/  IMAD.IADD R2, R9, 0x1, R22 ;  /* 0x0000000109027824 */ /* 0x000fe400078e0216 */
[----:B------:R-:W-:Y:S01]  /*0810*/  VIADD R22, R22, 0x2 ;  /* 0x0000000216167836 */ /* 0x000fe20000000000 */
[----:B-1----:R-:W-:Y:S02]  /*0820*/  ULEA UR6, UR5, UR6, 0x18 ;  /* 0x0000000605067291 */ /* 0x002fe4000f8ec0ff */
[----:B------:R-:W-:-:S04]  /*0830*/  ULEA UR4, UR5, UR4, 0x18 ;  /* 0x0000000405047291 */ /* 0x000fc8000f8ec0ff */
[----:B------:R-:W-:Y:S02]  /*0840*/  LEA R4, R3, UR6, 0x2 ;  /* 0x0000000603047c11 */ /* 0x000fe4000f8e10ff */
[----:B------:R-:W-:Y:S02]  /*0850*/  LEA R2, R2, UR4, 0x2 ;  /* 0x0000000402027c11 */ /* 0x000fe4000f8e10ff */
[----:B------:R-:W-:Y:S02]  /*0860*/  LEA R5, R7, R4, 0x2 ;  /* 0x0000000407057211 */ /* 0x000fe400078e10ff */
[----:B------:R-:W-:Y:S04]  /*0870*/  LDS R4, [R4] ;  /* 0x0000000004047984 */ /* 0x000fe80000000800 */
[----:B------:R-:W0:Y:S04]  /*0880*/  LDS R3, [R2] ;  /* 0x0000000002037984 */ /* 0x000e280000000800 */
[----:B------:R-:W-:Y:S04]  /*0890*/  LDS R24, [R2+0x4] ;  /* 0x0000040002187984 */ /* 0x000fe80000000800 */
[----:B------:R-:W1:Y:S01]  /*08a0*/  LDS R5, [R5] ;  /* 0x0000000005057984 */ /* 0x000e620000000800 */
[----:B0-----:R-:W-:-:S04]  /*08b0*/  IMAD R3, R3, R4, R18 ;  /* 0x0000000403037224 */ /* 0x001fc800078e0212 */
[----:B-1----:R-:W-:-:S07]  /*08c0*/  IMAD R18, R24, R5, R3 ;  /* 0x0000000518127224 */ /* 0x002fce00078e0203 */
.L_x_4:
[----:B------:R-:W-:Y:S05]  /*08d0*/  @!P2 BRA `(.L_x_2) ;  /* 0x000000000030a947 */ /* 0x000fea0003800000 */
[----:B------:R-:W1:Y:S01]  /*08e0*/  S2UR UR5, SR_CgaCtaId ;  /* 0x00000000000579c3 */ /* 0x000e620000008800 */
[----:B------:R-:W-:Y:S01]  /*08f0*/  UMOV UR4, 0x400 ;  /* 0x0000040000047882 */ /* 0x000fe20000000000 */
[-C--:B0-----:R-:W-:Y:S01]  /*0900*/  IMAD R3, R7, R22.reuse, R6 ;  /* 0x0000001607037224 */ /* 0x081fe200078e0206 */
[----:B------:R-:W-:Y:S01]  /*0910*/  UIADD3 UR6, UPT, UPT, UR4, 0x1000, URZ ;  /* 0x0000100004067890 */ /* 0x000fe2000fffe0ff */
[----:B------:R-:W-:-:S03]  /*0920*/  IADD3 R2, PT, PT, R9, R22, RZ ;  /* 0x0000001609027210 */ /* 0x000fc60007ffe0ff */
[----:B-1----:R-:W-:Y:S02]  /*0930*/  ULEA UR6, UR5, UR6, 0x18 ;  /* 0x0000000605067291 */ /* 0x002fe4000f8ec0ff */
[----:B------:R-:W-:-:S04]  /*0940*/  ULEA UR4, UR5, UR4, 0x18 ;  /* 0x0000000405047291 */ /* 0x000fc8000f8ec0ff */
[----:B------:R-:W-:Y:S02]  /*0950*/  LEA R4, R3, UR6, 0x2 ;  /* 0x0000000603047c11 */ /* 0x000fe4000f8e10ff */
[----:B------:R-:W-:-:S04]  /*0960*/  LEA R2, R2, UR4, 0x2 ;  /* 0x0000000402027c11 */ /* 0x000fc8000f8e10ff */
[----:B------:R-:W-:Y:S04]  /*0970*/  LDS R4, [R4] ;  /* 0x0000000004047984 */ /* 0x000fe80000000800 */
[----:B------:R-:W0:Y:S02]  /*0980*/  LDS R3, [R2] ;  /* 0x0000000002037984 */ /* 0x000e240000000800 */
[----:B0-----:R-:W-:-:S07]  /*0990*/  IMAD R18, R3, R4, R18 ;  /* 0x0000000403127224 */ /* 0x001fce00078e0212 */
.L_x_2:
[----:B------:R-:W-:Y:S06]  /*09a0*/  BAR.SYNC.DEFER_BLOCKING 0x0 ;  /* 0x0000000000007b1d */ /* 0x000fec0000010000 */
[----:B------:R-:W-:Y:S05]  /*09b0*/  @!P0 BRA `(.L_x_5) ;  /* 0xfffffff8000c8947 */ /* 0x000fea000383ffff */
[----:B0-----:R-:W0:Y:S01]  /*09c0*/  LDC.64 R2, c[0x0][0x390] ;  /* 0x0000e400ff027b82 */ /* 0x001e220000000a00 */
[----:B------:R-:W-:-:S04]  /*09d0*/  IMAD.IADD R11, R11, 0x1, R12 ;  /* 0x000000010b0b7824 */ /* 0x000fc800078e020c */
[----:B0-----:R-:W-:-:S05]  /*09e0*/  IMAD.WIDE R2, R11, 0x4, R2 ;  /* 0x000000040b027825 */ /* 0x001fca00078e0202 */
[----:B------:R-:W-:Y:S01]  /*09f0*/  STG.E desc[UR8][R2.64], R18 ;  /* 0x0000001202007986 */ /* 0x000fe2000c101908 */
[----:B------:R-:W-:Y:S05]  /*0a00*/  EXIT ;  /* 0x000000000000794d */ /* 0x000fea0003800000 */
.L_x_6:
[----:B------:R-:W-:-:S00]  /*0a10*/  BRA `(.L_x_6) ;  /* 0xfffffffc00fc7947 */ /* 0x000fc0000383ffff */
[----:B------:R-:W-:-:S00]  /*0a20*/  NOP ;  /* 0x0000000000007918 */ /* 0x000fc00000000000 */
        /* <DEDUP_REMOVED lines=13> */
.L_x_7:


//--------------------- .nv.shared._Z9matrixMulPKiS0_Pi --------------------------
	.section	.nv.shared._Z9matrixMulPKiS0_Pi,"aw",@nobits
	.sectionflags	@""
	.align	4
.nv.shared._Z9matrixMulPKiS0_Pi:
	.zero		9216


//--------------------- .nv.shared.reserved.0     --------------------------
	.section	.nv.shared.reserved.0,"aw",@nobits
	.weak		__nv_reservedSMEM_offset_0_alias
	.size		__nv_reservedSMEM_offset_0_alias, 0, 64
	.other		__nv_reservedSMEM_offset_0_alias,@"STO_CUDA_RESERVED_SHARED STV_DEFAULT"
__nv_reservedSMEM_offset_0_alias:
	.zero		0
	.zero		64


//--------------------- .nv.constant0._Z9matrixMulPKiS0_Pi --------------------------
	.section	.nv.constant0._Z9matrixMulPKiS0_Pi,"a",@progbits
	.sectionflags	@""
	.align	4
.nv.constant0._Z9matrixMulPKiS0_Pi:
	.zero		920


//--------------------- SYMBOLS --------------------------

	.type		.nv.reservedSmem.offset0,@object
	.size		.nv.reservedSmem.offset0,0x4
	.type		.nv.reservedSmem.cap,@object
	.size		.nv.reservedSmem.cap,0x4
